	.headerflags	@"EF_CUDA_TEXMODE_UNIFIED EF_CUDA_64BIT_ADDRESS EF_CUDA_SM86 EF_CUDA_VIRTUAL_SM(EF_CUDA_SM86)"
	.elftype	@"ET_EXEC"


//--------------------- .nv.info                  --------------------------
	.section	.nv.info,"",@"SHT_CUDA_INFO"
	.align	4


	//----- nvinfo : EIATTR_REGCOUNT
	.align		4
        /*0000*/ 	.byte	0x04, 0x2f
        /*0002*/ 	.short	(.L_1 - .L_0)
	.align		4
.L_0:
        /*0004*/ 	.word	index@(minimum)
        /*0008*/ 	.word	0x0000000c


	//----- nvinfo : EIATTR_FRAME_SIZE
	.align		4
.L_1:
        /*000c*/ 	.byte	0x04, 0x11
        /*000e*/ 	.short	(.L_3 - .L_2)
	.align		4
.L_2:
        /*0010*/ 	.word	index@(minimum)
        /*0014*/ 	.word	0x00000000


	//----- nvinfo : EIATTR_MIN_STACK_SIZE
	.align		4
.L_3:
        /*0018*/ 	.byte	0x04, 0x12
        /*001a*/ 	.short	(.L_5 - .L_4)
	.align		4
.L_4:
        /*001c*/ 	.word	index@(minimum)
        /*0020*/ 	.word	0x00000000
.L_5:


//--------------------- .nv.info.minimum          --------------------------
	.section	.nv.info.minimum,"",@"SHT_CUDA_INFO"
	.sectionflags	@""
	.align	4


	//----- nvinfo : EIATTR_CUDA_API_VERSION
	.align		4
        /*0000*/ 	.byte	0x04, 0x37
        /*0002*/ 	.short	(.L_7 - .L_6)
.L_6:
        /*0004*/ 	.word	0x0000007e


	//----- nvinfo : EIATTR_SW2861232_WAR
	.align		4
.L_7:
        /*0008*/ 	.byte	0x01, 0x35
	.zero		2


	//----- nvinfo : EIATTR_PARAM_CBANK
	.align		4
        /*000c*/ 	.byte	0x04, 0x0a
        /*000e*/ 	.short	(.L_9 - .L_8)
	.align		4
.L_8:
        /*0010*/ 	.word	index@(.nv.constant0.minimum)
        /*0014*/ 	.short	0x0160
        /*0016*/ 	.short	0x0014


	//----- nvinfo : EIATTR_CBANK_PARAM_SIZE
	.align		4
.L_9:
        /*0018*/ 	.byte	0x03, 0x19
        /*001a*/ 	.short	0x0014


	//----- nvinfo : EIATTR_KPARAM_INFO
	.align		4
        /*001c*/ 	.byte	0x04, 0x17
        /*001e*/ 	.short	(.L_11 - .L_10)
.L_10:
        /*0020*/ 	.word	0x00000000
        /*0024*/ 	.short	0x0002
        /*0026*/ 	.short	0x0010
        /*0028*/ 	.byte	0x00, 0xf0, 0x11, 0x00


	//----- nvinfo : EIATTR_KPARAM_INFO
	.align		4
.L_11:
        /*002c*/ 	.byte	0x04, 0x17
        /*002e*/ 	.short	(.L_13 - .L_12)
.L_12:
        /*0030*/ 	.word	0x00000000
        /*0034*/ 	.short	0x0001
        /*0036*/ 	.short	0x0008
        /*0038*/ 	.byte	0x00, 0xf0, 0x21, 0x00


	//----- nvinfo : EIATTR_KPARAM_INFO
	.align		4
.L_13:
        /*003c*/ 	.byte	0x04, 0x17
        /*003e*/ 	.short	(.L_15 - .L_14)
.L_14:
        /*0040*/ 	.word	0x00000000
        /*0044*/ 	.short	0x0000
        /*0046*/ 	.short	0x0000
        /*0048*/ 	.byte	0x00, 0xf0, 0x21, 0x00


	//----- nvinfo : EIATTR_MAXREG_COUNT
	.align		4
.L_15:
        /*004c*/ 	.byte	0x03, 0x1b
        /*004e*/ 	.short	0x00ff


	//----- nvinfo : EIATTR_EXIT_INSTR_OFFSETS
	.align		4
        /*0050*/ 	.byte	0x04, 0x1c
        /*0052*/ 	.short	(.L_17 - .L_16)


	//   ....[0]....
.L_16:
        /*0054*/ 	.word	0x00000220


	//   ....[1]....
        /*0058*/ 	.word	0x000002d0


	//----- nvinfo : EIATTR_CRS_STACK_SIZE
	.align		4
.L_17:
        /*005c*/ 	.byte	0x04, 0x1e
        /*005e*/ 	.short	(.L_19 - .L_18)
.L_18:
        /*0060*/ 	.word	0x00000000
.L_19:


//--------------------- .nv.callgraph             --------------------------
	.section	.nv.callgraph,"",@"SHT_CUDA_CALLGRAPH"
	.align	4
	.sectionentsize	8
	.align		4
        /*0000*/ 	.word	0x00000000
	.align		4
        /*0004*/ 	.word	0xffffffff
	.align		4
        /*0008*/ 	.word	0x00000000
	.align		4
        /*000c*/ 	.word	0xfffffffe
	.align		4
        /*0010*/ 	.word	0x00000000
	.align		4
        /*0014*/ 	.word	0xfffffffd
	.align		4
        /*0018*/ 	.word	0x00000000
	.align		4
        /*001c*/ 	.word	0xfffffffc


//--------------------- .nv.rel.action            --------------------------
	.section	.nv.rel.action,"",@"SHT_CUDA_RELOCINFO"
	.align	8
	.sectionentsize	8
        /*0000*/ 	.byte	0x73, 0x00, 0x00, 0x00, 0x00, 0x00, 0x00, 0x00, 0x00, 0x00, 0x00, 0x11, 0x25, 0x00, 0x05, 0x36


//--------------------- .nv.constant0.minimum     --------------------------
	.section	.nv.constant0.minimum,"a",@progbits
	.sectionflags	@""
	.align	4
.nv.constant0.minimum:
	.zero		372


//--------------------- .text.minimum             --------------------------
	.section	.text.minimum,"ax",@progbits
	.sectionflags	@"SHF_BARRIERS=1"
	.sectioninfo	@"SHI_REGISTERS=12"
	.align	128
        .global         minimum
        .type           minimum,@function
        .size           minimum,(.L_x_4 - minimum)
        .other          minimum,@"STO_CUDA_ENTRY STV_DEFAULT"
minimum:
.text.minimum:
[----:B------:R-:W-:Y:S02]  /*0000*/  IMAD.MOV.U32 R1, RZ, RZ, c[0x0][0x28] ;  /* 0x00000a00ff017624 */ /* 0x000fe400078e00ff */
[----:B------:R-:W0:Y:S01]  /*0010*/  S2R R0, SR_CTAID.X ;  /* 0x0000000000007919 */ /* 0x000e220000002500 */
[----:B------:R-:W-:-:S03]  /*0020*/  ULDC.64 UR6, c[0x0][0x118] ;  /* 0x0000460000067ab9 */ /* 0x000fc60000000a00 */
[----:B------:R-:W0:Y:S04]  /*0030*/  S2R R7, SR_TID.X ;  /* 0x0000000000077919 */ /* 0x000e280000002100 */
[----:B------:R-:W1:Y:S01]  /*0040*/  S2R R9, SR_CTAID.Y ;  /* 0x0000000000097919 */ /* 0x000e620000002600 */
[----:B0-----:R-:W-:-:S05]  /*0050*/  IMAD R0, R0, c[0x0][0x0], R7 ;  /* 0x0000000000007a24 */ /* 0x001fca00078e0207 */
[----:B------:R-:W-:-:S13]  /*0060*/  ISETP.GE.AND P0, PT, R0, c[0x0][0x170], PT ;  /* 0x00005c0000007a0c */ /* 0x000fda0003f06270 */
[----:B------:R-:W-:Y:S02]  /*0070*/  @!P0 IMAD.MOV.U32 R3, RZ, RZ, 0x4 ;  /* 0x00000004ff038424 */ /* 0x000fe400078e00ff */
[----:B-1----:R-:W-:Y:S02]  /*0080*/  @!P0 IMAD R2, R9, c[0x0][0x170], R0 ;  /* 0x00005c0009028a24 */ /* 0x002fe400078e0200 */
[----:B------:R-:W-:Y:S02]  /*0090*/  IMAD.MOV.U32 R0, RZ, RZ, RZ ;  /* 0x000000ffff007224 */ /* 0x000fe400078e00ff */
[----:B------:R-:W-:-:S05]  /*00a0*/  @!P0 IMAD.WIDE R2, R2, R3, c[0x0][0x160] ;  /* 0x0000580002028625 */ /* 0x000fca00078e0203 */
[----:B------:R-:W2:Y:S01]  /*00b0*/  @!P0 LDG.E R0, [R2.64] ;  /* 0x0000000602008981 */ /* 0x000ea2000c1e1900 */
[----:B------:R-:W-:Y:S01]  /*00c0*/  ULDC UR4, c[0x0][0x0] ;  /* 0x0000000000047ab9 */ /* 0x000fe20000000800 */
[----:B------:R-:W-:Y:S01]  /*00d0*/  ISETP.NE.AND P0, PT, R7, RZ, PT ;  /* 0x000000ff0700720c */ /* 0x000fe20003f05270 */
[----:B------:R-:W-:-:S06]  /*00e0*/  USHF.R.U32.HI UR4, URZ, 0x1, UR4 ;  /* 0x000000013f047899 */ /* 0x000fcc0008011604 */
[----:B------:R-:W-:Y:S01]  /*00f0*/  ISETP.NE.AND P1, PT, RZ, UR4, PT ;  /* 0x00000004ff007c0c */ /* 0x000fe2000bf25270 */
[----:B--2---:R0:W-:Y:S04]  /*0100*/  STS [R7.X4], R0 ;  /* 0x0000000007007388 */ /* 0x0041e80000004800 */
[----:B------:R-:W-:Y:S08]  /*0110*/  BAR.SYNC.DEFER_BLOCKING 0x0 ;  /* 0x0000000000007b1d */ /* 0x000ff00000010000 */
[----:B------:R-:W-:Y:S05]  /*0120*/  @!P1 BRA `(.L_x_0) ;  /* 0x000000f000009947 */ /* 0x000fea0003800000 */
[----:B0-----:R-:W-:Y:S01]  /*0130*/  SHF.L.U32 R0, R7, 0x2, RZ ;  /* 0x0000000207007819 */ /* 0x001fe200000006ff */
[----:B------:R-:W-:-:S05]  /*0140*/  IMAD.U32 R3, RZ, RZ, UR4 ;  /* 0x00000004ff037e24 */ /* 0x000fca000f8e00ff */
.L_x_1:
[----:B------:R-:W-:-:S13]  /*0150*/  ISETP.GE.AND P2, PT, R7, R3, PT ;  /* 0x000000030700720c */ /* 0x000fda0003f46270 */
[----:B------:R-:W-:Y:S01]  /*0160*/  @!P2 IMAD R4, R3, 0x4, R0 ;  /* 0x000000040304a824 */ /* 0x000fe200078e0200 */
[----:B------:R-:W-:Y:S01]  /*0170*/  @!P2 LDS R2, [R7.X4] ;  /* 0x000000000702a984 */ /* 0x000fe20000004800 */
[----:B------:R-:W-:Y:S02]  /*0180*/  @!P2 IADD3 R6, R7, R3, RZ ;  /* 0x000000030706a210 */ /* 0x000fe40007ffe0ff */
[----:B------:R-:W-:Y:S01]  /*0190*/  SHF.R.U32.HI R3, RZ, 0x1, R3 ;  /* 0x00000001ff037819 */ /* 0x000fe20000011603 */
[----:B------:R-:W0:Y:S02]  /*01a0*/  @!P2 LDS R5, [R4] ;  /* 0x000000000405a984 */ /* 0x000e240000000800 */
[----:B0-----:R-:W-:-:S04]  /*01b0*/  @!P2 FSETP.GTU.AND P1, PT, R2, R5, PT ;  /* 0x000000050200a20b */ /* 0x001fc80003f2c000 */
[----:B------:R-:W-:Y:S02]  /*01c0*/  @!P2 SEL R6, R6, R7, P1 ;  /* 0x000000070606a207 */ /* 0x000fe40000800000 */
[----:B------:R-:W-:-:S04]  /*01d0*/  ISETP.NE.AND P1, PT, R3, RZ, PT ;  /* 0x000000ff0300720c */ /* 0x000fc80003f25270 */
[----:B------:R-:W0:Y:S04]  /*01e0*/  @!P2 LDS R6, [R6.X4] ;  /* 0x000000000606a984 */ /* 0x000e280000004800 */
[----:B0-----:R0:W-:Y:S04]  /*01f0*/  @!P2 STS [R7.X4], R6 ;  /* 0x000000060700a388 */ /* 0x0011e80000004800 */
[----:B------:R-:W-:Y:S06]  /*0200*/  BAR.SYNC.DEFER_BLOCKING 0x0 ;  /* 0x0000000000007b1d */ /* 0x000fec0000010000 */
[----:B0-----:R-:W-:Y:S05]  /*0210*/  @P1 BRA `(.L_x_1) ;  /* 0xffffff3000001947 */ /* 0x001fea000383ffff */
.L_x_0:
[----:B0-----:R-:W-:Y:S05]  /*0220*/  @P0 EXIT ;  /* 0x000000000000094d */ /* 0x001fea0003800000 */
[----:B------:R-:W-:Y:S01]  /*0230*/  IMAD.MOV.U32 R2, RZ, RZ, 0x4 ;  /* 0x00000004ff027424 */ /* 0x000fe200078e00ff */
[----:B------:R-:W0:Y:S03]  /*0240*/  LDS R5, [RZ] ;  /* 0x00000000ff057984 */ /* 0x000e260000000800 */
[----:B------:R-:W-:-:S05]  /*0250*/  IMAD.WIDE R2, R9, R2, c[0x0][0x168] ;  /* 0x00005a0009027625 */ /* 0x000fca00078e0202 */
[----:B------:R1:W5:Y:S02]  /*0260*/  LDG.E R6, [R2.64] ;  /* 0x0000000602067981 */ /* 0x000364000c1e1900 */
.L_x_2:
[----:B0----5:R-:W-:Y:S01]  /*0270*/  FMNMX R7, R5, R6, PT ;  /* 0x0000000605077209 */ /* 0x021fe20003800000 */
[----:B------:R-:W-:Y:S05]  /*0280*/  YIELD ;  /* 0x0000000000007946 */ /* 0x000fea0003800000 */
[----:B------:R-:W2:Y:S02]  /*0290*/  ATOMG.E.CAS.STRONG.GPU PT, R7, [R2], R6, R7 ;  /* 0x00000006020773a9 */ /* 0x000ea400001ee107 */
[-C--:B--2---:R-:W-:Y:S02]  /*02a0*/  ISETP.NE.AND P0, PT, R6, R7.reuse, PT ;  /* 0x000000070600720c */ /* 0x084fe40003f05270 */
[----:B------:R-:W-:-:S11]  /*02b0*/  MOV R6, R7 ;  /* 0x0000000700067202 */ /* 0x000fd60000000f00 */
[----:B------:R-:W-:Y:S05]  /*02c0*/  @P0 BRA `(.L_x_2) ;  /* 0xffffffa000000947 */ /* 0x000fea000383ffff */
[----:B------:R-:W-:Y:S05]  /*02d0*/  EXIT ;  /* 0x000000000000794d */ /* 0x000fea0003800000 */
.L_x_3:
[----:B------:R-:W-:-:S00]  /*02e0*/  BRA `(.L_x_3) ;  /* 0xfffffff000007947 */ /* 0x000fc0000383ffff */
[----:B------:R-:W-:-:S00]  /*02f0*/  NOP ;  /* 0x0000000000007918 */ /* 0x000fc00000000000 */
        /* <DEDUP_REMOVED lines=8> */
.L_x_4:


//--------------------- .nv.shared.minimum        --------------------------
	.section	.nv.shared.minimum,"aw",@nobits
	.sectionflags	@""
	.align	4
.nv.shared.minimum:
	.zero		4096
